	.headerflags	@"EF_CUDA_TEXMODE_UNIFIED EF_CUDA_64BIT_ADDRESS EF_CUDA_ACCELERATORS EF_CUDA_SM90 EF_CUDA_VIRTUAL_SM(EF_CUDA_SM90)"
	.elftype	@"ET_EXEC"


//--------------------- .nv.info                  --------------------------
	.section	.nv.info,"",@"SHT_CUDA_INFO"
	.align	4


	//----- nvinfo : EIATTR_REGCOUNT
	.align		4
        /*0000*/ 	.byte	0x04, 0x2f
        /*0002*/ 	.short	(.L_1 - .L_0)
	.align		4
.L_0:
        /*0004*/ 	.word	index@(triton_poi_fused__unsafe_index_add_convolution_mul_sigmoid_sub_67)
        /*0008*/ 	.word	0x00000020


	//----- nvinfo : EIATTR_MIN_STACK_SIZE
	.align		4
.L_1:
        /*000c*/ 	.byte	0x04, 0x12
        /*000e*/ 	.short	(.L_3 - .L_2)
	.align		4
.L_2:
        /*0010*/ 	.word	index@(triton_poi_fused__unsafe_index_add_convolution_mul_sigmoid_sub_67)
        /*0014*/ 	.word	0x00000000


	//----- nvinfo : EIATTR_FRAME_SIZE
	.align		4
.L_3:
        /*0018*/ 	.byte	0x04, 0x11
        /*001a*/ 	.short	(.L_5 - .L_4)
	.align		4
.L_4:
        /*001c*/ 	.word	index@(triton_poi_fused__unsafe_index_add_convolution_mul_sigmoid_sub_67)
        /*0020*/ 	.word	0x00000000


	//----- nvinfo : EIATTR_MIN_STACK_SIZE
	.align		4
.L_5:
        /*0024*/ 	.byte	0x04, 0x12
        /*0026*/ 	.short	(.L_7 - .L_6)
	.align		4
.L_6:
        /*0028*/ 	.word	index@(triton_poi_fused__unsafe_index_add_convolution_mul_sigmoid_sub_67)
        /*002c*/ 	.word	0x00000000
.L_7:


//--------------------- .nv.info.triton_poi_fused__unsafe_index_add_convolution_mul_sigmoid_sub_67 --------------------------
	.section	.nv.info.triton_poi_fused__unsafe_index_add_convolution_mul_sigmoid_sub_67,"",@"SHT_CUDA_INFO"
	.sectionflags	@""
	.align	4


	//----- nvinfo : EIATTR_CUDA_API_VERSION
	.align		4
        /*0000*/ 	.byte	0x04, 0x37
        /*0002*/ 	.short	(.L_9 - .L_8)
.L_8:
        /*0004*/ 	.word	0x0000007c


	//----- nvinfo : EIATTR_KPARAM_INFO
	.align		4
.L_9:
        /*0008*/ 	.byte	0x04, 0x17
        /*000a*/ 	.short	(.L_11 - .L_10)
.L_10:
        /*000c*/ 	.word	0x00000000
        /*0010*/ 	.short	0x000b
        /*0012*/ 	.short	0x0058
        /*0014*/ 	.byte	0x00, 0xf0, 0x11, 0x00


	//----- nvinfo : EIATTR_KPARAM_INFO
	.align		4
.L_11:
        /*0018*/ 	.byte	0x04, 0x17
        /*001a*/ 	.short	(.L_13 - .L_12)
.L_12:
        /*001c*/ 	.word	0x00000000
        /*0020*/ 	.short	0x000a
        /*0022*/ 	.short	0x0050
        /*0024*/ 	.byte	0x00, 0xf4, 0x21, 0x00


	//----- nvinfo : EIATTR_KPARAM_INFO
	.align		4
.L_13:
        /*0028*/ 	.byte	0x04, 0x17
        /*002a*/ 	.short	(.L_15 - .L_14)
.L_14:
        /*002c*/ 	.word	0x00000000
        /*0030*/ 	.short	0x0009
        /*0032*/ 	.short	0x0048
        /*0034*/ 	.byte	0x00, 0xf4, 0x21, 0x00


	//----- nvinfo : EIATTR_KPARAM_INFO
	.align		4
.L_15:
        /*0038*/ 	.byte	0x04, 0x17
        /*003a*/ 	.short	(.L_17 - .L_16)
.L_16:
        /*003c*/ 	.word	0x00000000
        /*0040*/ 	.short	0x0008
        /*0042*/ 	.short	0x0040
        /*0044*/ 	.byte	0x00, 0xf4, 0x21, 0x00


	//----- nvinfo : EIATTR_KPARAM_INFO
	.align		4
.L_17:
        /*0048*/ 	.byte	0x04, 0x17
        /*004a*/ 	.short	(.L_19 - .L_18)
.L_18:
        /*004c*/ 	.word	0x00000000
        /*0050*/ 	.short	0x0007
        /*0052*/ 	.short	0x0038
        /*0054*/ 	.byte	0x00, 0xf4, 0x21, 0x00


	//----- nvinfo : EIATTR_KPARAM_INFO
	.align		4
.L_19:
        /*0058*/ 	.byte	0x04, 0x17
        /*005a*/ 	.short	(.L_21 - .L_20)
.L_20:
        /*005c*/ 	.word	0x00000000
        /*0060*/ 	.short	0x0006
        /*0062*/ 	.short	0x0030
        /*0064*/ 	.byte	0x00, 0xf4, 0x21, 0x00


	//----- nvinfo : EIATTR_KPARAM_INFO
	.align		4
.L_21:
        /*0068*/ 	.byte	0x04, 0x17
        /*006a*/ 	.short	(.L_23 - .L_22)
.L_22:
        /*006c*/ 	.word	0x00000000
        /*0070*/ 	.short	0x0005
        /*0072*/ 	.short	0x0028
        /*0074*/ 	.byte	0x00, 0xf4, 0x21, 0x00


	//----- nvinfo : EIATTR_KPARAM_INFO
	.align		4
.L_23:
        /*0078*/ 	.byte	0x04, 0x17
        /*007a*/ 	.short	(.L_25 - .L_24)
.L_24:
        /*007c*/ 	.word	0x00000000
        /*0080*/ 	.short	0x0004
        /*0082*/ 	.short	0x0020
        /*0084*/ 	.byte	0x00, 0xf4, 0x21, 0x00


	//----- nvinfo : EIATTR_KPARAM_INFO
	.align		4
.L_25:
        /*0088*/ 	.byte	0x04, 0x17
        /*008a*/ 	.short	(.L_27 - .L_26)
.L_26:
        /*008c*/ 	.word	0x00000000
        /*0090*/ 	.short	0x0003
        /*0092*/ 	.short	0x0018
        /*0094*/ 	.byte	0x00, 0xf4, 0x21, 0x00


	//----- nvinfo : EIATTR_KPARAM_INFO
	.align		4
.L_27:
        /*0098*/ 	.byte	0x04, 0x17
        /*009a*/ 	.short	(.L_29 - .L_28)
.L_28:
        /*009c*/ 	.word	0x00000000
        /*00a0*/ 	.short	0x0002
        /*00a2*/ 	.short	0x0010
        /*00a4*/ 	.byte	0x00, 0xf4, 0x21, 0x00


	//----- nvinfo : EIATTR_KPARAM_INFO
	.align		4
.L_29:
        /*00a8*/ 	.byte	0x04, 0x17
        /*00aa*/ 	.short	(.L_31 - .L_30)
.L_30:
        /*00ac*/ 	.word	0x00000000
        /*00b0*/ 	.short	0x0001
        /*00b2*/ 	.short	0x0008
        /*00b4*/ 	.byte	0x00, 0xf4, 0x21, 0x00


	//----- nvinfo : EIATTR_KPARAM_INFO
	.align		4
.L_31:
        /*00b8*/ 	.byte	0x04, 0x17
        /*00ba*/ 	.short	(.L_33 - .L_32)
.L_32:
        /*00bc*/ 	.word	0x00000000
        /*00c0*/ 	.short	0x0000
        /*00c2*/ 	.short	0x0000
        /*00c4*/ 	.byte	0x00, 0xf4, 0x21, 0x00


	//----- nvinfo : EIATTR_SPARSE_MMA_MASK
	.align		4
.L_33:
        /*00c8*/ 	.byte	0x03, 0x50
        /*00ca*/ 	.short	0x0000


	//----- nvinfo : EIATTR_MAXREG_COUNT
	.align		4
        /*00cc*/ 	.byte	0x03, 0x1b
        /*00ce*/ 	.short	0x00ff


	//----- nvinfo : EIATTR_EXIT_INSTR_OFFSETS
	.align		4
        /*00d0*/ 	.byte	0x04, 0x1c
        /*00d2*/ 	.short	(.L_35 - .L_34)


	//   ....[0]....
.L_34:
        /*00d4*/ 	.word	0x00000a50


	//----- nvinfo : EIATTR_REQNTID
	.align		4
.L_35:
        /*00d8*/ 	.byte	0x04, 0x10
        /*00da*/ 	.short	(.L_37 - .L_36)
.L_36:
        /*00dc*/ 	.word	0x00000080
        /*00e0*/ 	.word	0x00000001
        /*00e4*/ 	.word	0x00000001


	//----- nvinfo : EIATTR_CBANK_PARAM_SIZE
	.align		4
.L_37:
        /*00e8*/ 	.byte	0x03, 0x19
        /*00ea*/ 	.short	0x005c


	//----- nvinfo : EIATTR_PARAM_CBANK
	.align		4
        /*00ec*/ 	.byte	0x04, 0x0a
        /*00ee*/ 	.short	(.L_39 - .L_38)
	.align		4
.L_38:
        /*00f0*/ 	.word	index@(.nv.constant0.triton_poi_fused__unsafe_index_add_convolution_mul_sigmoid_sub_67)
        /*00f4*/ 	.short	0x0210
        /*00f6*/ 	.short	0x005c


	//----- nvinfo : EIATTR_SW_WAR
	.align		4
.L_39:
        /*00f8*/ 	.byte	0x04, 0x36
        /*00fa*/ 	.short	(.L_41 - .L_40)
.L_40:
        /*00fc*/ 	.word	0x00000008
.L_41:


//--------------------- .nv.callgraph             --------------------------
	.section	.nv.callgraph,"",@"SHT_CUDA_CALLGRAPH"
	.align	4
	.sectionentsize	8
	.align		4
        /*0000*/ 	.word	0x00000000
	.align		4
        /*0004*/ 	.word	0xffffffff
	.align		4
        /*0008*/ 	.word	0x00000000
	.align		4
        /*000c*/ 	.word	0xfffffffe
	.align		4
        /*0010*/ 	.word	0x00000000
	.align		4
        /*0014*/ 	.word	0xfffffffd
	.align		4
        /*0018*/ 	.word	0x00000000
	.align		4
        /*001c*/ 	.word	0xfffffffc


//--------------------- .text.triton_poi_fused__unsafe_index_add_convolution_mul_sigmoid_sub_67 --------------------------
	.section	.text.triton_poi_fused__unsafe_index_add_convolution_mul_sigmoid_sub_67,"ax",@progbits
	.align	128
        .global         triton_poi_fused__unsafe_index_add_convolution_mul_sigmoid_sub_67
        .type           triton_poi_fused__unsafe_index_add_convolution_mul_sigmoid_sub_67,@function
        .size           triton_poi_fused__unsafe_index_add_convolution_mul_sigmoid_sub_67,(.L_x_1 - triton_poi_fused__unsafe_index_add_convolution_mul_sigmoid_sub_67)
        .other          triton_poi_fused__unsafe_index_add_convolution_mul_sigmoid_sub_67,@"STO_CUDA_ENTRY STV_DEFAULT"
triton_poi_fused__unsafe_index_add_convolution_mul_sigmoid_sub_67:
.text.triton_poi_fused__unsafe_index_add_convolution_mul_sigmoid_sub_67:
[----:B------:R-:W-:Y:S01]  /*0000*/  LDC R1, c[0x0][0x28] ;  /* 0x00000a00ff017b82 */ /* 0x000fe20000000800 */
[----:B------:R-:W1:Y:S07]  /*0010*/  S2R R0, SR_TID.X ;  /* 0x0000000000007919 */ /* 0x000e6e0000002100 */
[----:B------:R-:W2:Y:S01]  /*0020*/  LDC.64 R16, c[0x0][0x210] ;  /* 0x00008400ff107b82 */ /* 0x000ea20000000a00 */
[----:B------:R-:W-:Y:S01]  /*0030*/  ULDC.64 UR4, c[0x0][0x208] ;  /* 0x0000820000047ab9 */ /* 0x000fe20000000a00 */
[----:B------:R-:W-:Y:S01]  /*0040*/  ULDC.64 UR6, c[0x0][0x220] ;  /* 0x0000880000067ab9 */ /* 0x000fe20000000a00 */
[----:B------:R-:W3:Y:S05]  /*0050*/  S2R R3, SR_CTAID.X ;  /* 0x0000000000037919 */ /* 0x000eea0000002500 */
[----:B------:R-:W4:Y:S08]  /*0060*/  LDC.64 R12, c[0x0][0x218] ;  /* 0x00008600ff0c7b82 */ /* 0x000f300000000a00 */
[----:B------:R-:W5:Y:S01]  /*0070*/  LDC.64 R8, c[0x0][0x230] ;  /* 0x00008c00ff087b82 */ /* 0x000f620000000a00 */
[----:B-1----:R-:W-:-:S05]  /*0080*/  IMAD.SHL.U32 R0, R0, 0x2, RZ ;  /* 0x0000000200007824 */ /* 0x002fca00078e00ff */
[----:B------:R-:W-:-:S05]  /*0090*/  LOP3.LUT R0, R0, 0xfe, RZ, 0xc0, !PT ;  /* 0x000000fe00007812 */ /* 0x000fca00078ec0ff */
[----:B---3--:R-:W-:-:S05]  /*00a0*/  IMAD R0, R3, 0x100, R0 ;  /* 0x0000010003007824 */ /* 0x008fca00078e0200 */
[----:B------:R-:W-:-:S04]  /*00b0*/  SHF.R.S32.HI R5, RZ, 0x1f, R0 ;  /* 0x0000001fff057819 */ /* 0x000fc80000011400 */
[----:B------:R-:W-:-:S04]  /*00c0*/  LEA.HI R6, R5, R0, RZ, 0x6 ;  /* 0x0000000005067211 */ /* 0x000fc800078f30ff */
[----:B------:R-:W-:-:S04]  /*00d0*/  SHF.R.S32.HI R2, RZ, 0x6, R6 ;  /* 0x00000006ff027819 */ /* 0x000fc80000011406 */
[----:B------:R-:W-:-:S04]  /*00e0*/  LEA.HI R4, R2, R2, RZ, 0x6 ;  /* 0x0000000202047211 */ /* 0x000fc800078f30ff */
[----:B------:R-:W-:Y:S02]  /*00f0*/  LOP3.LUT R7, R4, 0xffffffc0, RZ, 0xc0, !PT ;  /* 0xffffffc004077812 */ /* 0x000fe400078ec0ff */
[----:B------:R-:W1:Y:S02]  /*0100*/  LDC.64 R4, c[0x0][0x240] ;  /* 0x00009000ff047b82 */ /* 0x000e640000000a00 */
[----:B------:R-:W-:Y:S02]  /*0110*/  IADD3 R2, R2, -R7, RZ ;  /* 0x8000000702027210 */ /* 0x000fe40007ffe0ff */
[----:B------:R-:W-:-:S03]  /*0120*/  LOP3.LUT R7, R6, 0xffffffc0, RZ, 0xc0, !PT ;  /* 0xffffffc006077812 */ /* 0x000fc600078ec0ff */
[----:B--2---:R-:W-:-:S06]  /*0130*/  IMAD.WIDE R16, R2, 0x8, R16 ;  /* 0x0000000802107825 */ /* 0x004fcc00078e0210 */
[----:B------:R-:W2:Y:S01]  /*0140*/  LDG.E.EL.64 R16, desc[UR4][R16.64] ;  /* 0x0000000410107981 */ /* 0x000ea2000c2e1b00 */
[----:B------:R-:W-:-:S04]  /*0150*/  IMAD.IADD R6, R0, 0x1, -R7 ;  /* 0x0000000100067824 */ /* 0x000fc800078e0a07 */
[----:B----4-:R-:W-:-:S04]  /*0160*/  IMAD.WIDE R12, R6, 0x8, R12 ;  /* 0x00000008060c7825 */ /* 0x010fc800078e020c */
[----:B-1----:R-:W-:Y:S02]  /*0170*/  IMAD.WIDE R4, R2, 0x8, R4 ;  /* 0x0000000802047825 */ /* 0x002fe400078e0204 */
[----:B------:R-:W3:Y:S04]  /*0180*/  LDG.E.EL.128 R12, desc[UR4][R12.64] ;  /* 0x000000040c0c7981 */ /* 0x000ee8000c2e1d00 */
[----:B------:R-:W4:Y:S01]  /*0190*/  LDG.E.EL.64 R4, desc[UR4][R4.64] ;  /* 0x0000000404047981 */ /* 0x000f22000c2e1b00 */
[----:B-----5:R-:W-:-:S06]  /*01a0*/  IMAD.WIDE R8, R6, 0x8, R8 ;  /* 0x0000000806087825 */ /* 0x020fcc00078e0208 */
[----:B------:R-:W5:Y:S01]  /*01b0*/  LDG.E.EL.128 R8, desc[UR4][R8.64] ;  /* 0x0000000408087981 */ /* 0x000f62000c2e1d00 */
[----:B------:R-:W-:-:S04]  /*01c0*/  SHF.R.S32.HI R3, RZ, 0x17, R3 ;  /* 0x00000017ff037819 */ /* 0x000fc80000011403 */
[----:B------:R-:W-:Y:S02]  /*01d0*/  SGXT R3, R3, 0x1 ;  /* 0x000000010303781a */ /* 0x000fe40000000200 */
[----:B--2---:R-:W-:-:S04]  /*01e0*/  SHF.R.U32.HI R7, RZ, 0x1a, R17 ;  /* 0x0000001aff077819 */ /* 0x004fc80000011611 */
[----:B------:R-:W-:-:S04]  /*01f0*/  LOP3.LUT R7, R7, 0x20, RZ, 0xc0, !PT ;  /* 0x0000002007077812 */ /* 0x000fc800078ec0ff */
[----:B------:R-:W-:-:S04]  /*0200*/  IADD3 R18, P0, R16, R7, RZ ;  /* 0x0000000710127210 */ /* 0x000fc80007f1e0ff */
[----:B------:R-:W-:Y:S02]  /*0210*/  IADD3.X R17, RZ, R17, RZ, P0, !PT ;  /* 0x00000011ff117210 */ /* 0x000fe400007fe4ff */
[----:B---3--:R-:W-:Y:S02]  /*0220*/  LEA R22, P0, R12, UR6, 0x2 ;  /* 0x000000060c167c11 */ /* 0x008fe4000f8010ff */
[----:B------:R-:W-:Y:S02]  /*0230*/  LEA R19, P1, R14, UR6, 0x2 ;  /* 0x000000060e137c11 */ /* 0x000fe4000f8210ff */
[----:B----4-:R-:W-:Y:S02]  /*0240*/  SHF.R.U32.HI R16, RZ, 0x1a, R5 ;  /* 0x0000001aff107819 */ /* 0x010fe40000011605 */
[--C-:B------:R-:W-:Y:S02]  /*0250*/  SHF.R.U32.HI R25, RZ, 0x18, R13.reuse ;  /* 0x00000018ff197819 */ /* 0x100fe4000001160d */
[----:B------:R-:W-:-:S02]  /*0260*/  LEA.HI.X R12, R12, UR7, R13, 0x2, P0 ;  /* 0x000000070c0c7c11 */ /* 0x000fc400080f140d */
[--C-:B------:R-:W-:Y:S02]  /*0270*/  SHF.R.U32.HI R20, RZ, 0x18, R15.reuse ;  /* 0x00000018ff147819 */ /* 0x100fe4000001160f */
[----:B------:R-:W-:Y:S02]  /*0280*/  LOP3.LUT R13, R16, 0x20, RZ, 0xc0, !PT ;  /* 0x00000020100d7812 */ /* 0x000fe400078ec0ff */
[----:B------:R-:W-:Y:S02]  /*0290*/  LEA.HI.X R7, R14, UR7, R15, 0x2, P1 ;  /* 0x000000070e077c11 */ /* 0x000fe400088f140f */
[----:B------:R-:W-:Y:S02]  /*02a0*/  LOP3.LUT R14, R20, 0x80, RZ, 0xc0, !PT ;  /* 0x00000080140e7812 */ /* 0x000fe400078ec0ff */
[----:B------:R-:W-:Y:S02]  /*02b0*/  IADD3 R20, P2, R4, R13, RZ ;  /* 0x0000000d04147210 */ /* 0x000fe40007f5e0ff */
[----:B------:R-:W-:-:S02]  /*02c0*/  LOP3.LUT R25, R25, 0x80, RZ, 0xc0, !PT ;  /* 0x0000008019197812 */ /* 0x000fc400078ec0ff */
[----:B------:R-:W-:Y:S01]  /*02d0*/  IADD3 R19, P1, R14, R19, RZ ;  /* 0x000000130e137210 */ /* 0x000fe20007f3e0ff */
[----:B------:R-:W-:Y:S01]  /*02e0*/  IMAD.X R13, RZ, RZ, R5, P2 ;  /* 0x000000ffff0d7224 */ /* 0x000fe200010e0605 */
[----:B------:R-:W-:Y:S02]  /*02f0*/  LEA.HI R5, R3, R0, RZ, 0xc ;  /* 0x0000000003057211 */ /* 0x000fe400078f60ff */
[C---:B------:R-:W-:Y:S01]  /*0300*/  SHF.L.U64.HI R3, R18.reuse, 0x7, R17 ;  /* 0x0000000712037819 */ /* 0x040fe20000010211 */
[----:B------:R-:W-:Y:S01]  /*0310*/  IMAD.SHL.U32 R18, R18, 0x80, RZ ;  /* 0x0000008012127824 */ /* 0x000fe200078e00ff */
[----:B------:R-:W-:Y:S02]  /*0320*/  IADD3 R25, P0, R25, R22, RZ ;  /* 0x0000001619197210 */ /* 0x000fe40007f1e0ff */
[----:B------:R-:W-:Y:S02]  /*0330*/  IADD3.X R7, RZ, R7, RZ, P1, !PT ;  /* 0x00000007ff077210 */ /* 0x000fe40000ffe4ff */
[C---:B------:R-:W-:Y:S01]  /*0340*/  SHF.L.U64.HI R4, R20.reuse, 0x7, R13 ;  /* 0x0000000714047819 */ /* 0x040fe2000001020d */
[----:B------:R-:W-:Y:S01]  /*0350*/  IMAD.SHL.U32 R20, R20, 0x80, RZ ;  /* 0x0000008014147824 */ /* 0x000fe200078e00ff */
[----:B------:R-:W-:-:S02]  /*0360*/  IADD3 R14, P1, R19, R18, RZ ;  /* 0x00000012130e7210 */ /* 0x000fc40007f3e0ff */
[----:B------:R-:W-:Y:S02]  /*0370*/  SHF.R.S32.HI R5, RZ, 0xc, R5 ;  /* 0x0000000cff057819 */ /* 0x000fe40000011405 */
[----:B------:R-:W-:Y:S01]  /*0380*/  IADD3.X R12, RZ, R12, RZ, P0, !PT ;  /* 0x0000000cff0c7210 */ /* 0x000fe200007fe4ff */
[----:B------:R-:W-:Y:S01]  /*0390*/  IMAD.X R15, R7, 0x1, R3, P1 ;  /* 0x00000001070f7824 */ /* 0x000fe200008e0603 */
[----:B------:R-:W-:Y:S02]  /*03a0*/  IADD3 R16, P0, R18, R25, RZ ;  /* 0x0000001912107210 */ /* 0x000fe40007f1e0ff */
[----:B------:R-:W-:Y:S02]  /*03b0*/  SHF.L.U32 R5, R5, 0xa, RZ ;  /* 0x0000000a05057819 */ /* 0x000fe400000006ff */
[----:B------:R-:W-:Y:S02]  /*03c0*/  IADD3 R24, P2, R20, R25, RZ ;  /* 0x0000001914187210 */ /* 0x000fe40007f5e0ff */
[----:B-----5:R-:W-:Y:S01]  /*03d0*/  SHF.R.U32.HI R21, RZ, 0x18, R9 ;  /* 0x00000018ff157819 */ /* 0x020fe20000011609 */
[----:B------:R-:W-:Y:S01]  /*03e0*/  IMAD.WIDE R14, R5, 0x4, R14 ;  /* 0x00000004050e7825 */ /* 0x000fe200078e020e */
[----:B------:R-:W-:-:S02]  /*03f0*/  IADD3.X R17, R3, R12, RZ, P0, !PT ;  /* 0x0000000c03117210 */ /* 0x000fc400007fe4ff */
[----:B------:R-:W-:Y:S01]  /*0400*/  SHF.R.U32.HI R26, RZ, 0x18, R11 ;  /* 0x00000018ff1a7819 */ /* 0x000fe2000001160b */
[----:B------:R-:W-:Y:S01]  /*0410*/  IMAD.X R25, R4, 0x1, R12, P2 ;  /* 0x0000000104197824 */ /* 0x000fe200010e060c */
[----:B------:R-:W-:Y:S01]  /*0420*/  LEA R28, P0, R8, UR6, 0x2 ;  /* 0x00000006081c7c11 */ /* 0x000fe2000f8010ff */
[----:B------:R-:W-:Y:S01]  /*0430*/  IMAD.WIDE R16, R5, 0x4, R16 ;  /* 0x0000000405107825 */ /* 0x000fe200078e0210 */
[----:B------:R-:W-:Y:S01]  /*0440*/  LOP3.LUT R21, R21, 0x80, RZ, 0xc0, !PT ;  /* 0x0000008015157812 */ /* 0x000fe200078ec0ff */
[----:B------:R-:W1:Y:S01]  /*0450*/  LDC.64 R12, c[0x0][0x228] ;  /* 0x00008a00ff0c7b82 */ /* 0x000e620000000a00 */
[----:B------:R-:W-:Y:S01]  /*0460*/  LEA R27, P2, R10, UR6, 0x2 ;  /* 0x000000060a1b7c11 */ /* 0x000fe2000f8410ff */
[----:B------:R2:W3:Y:S01]  /*0470*/  LDG.E.EL R23, desc[UR4][R14.64] ;  /* 0x000000040e177981 */ /* 0x0004e2000c2e1900 */
[----:B------:R-:W-:Y:S01]  /*0480*/  LOP3.LUT R26, R26, 0x80, RZ, 0xc0, !PT ;  /* 0x000000801a1a7812 */ /* 0x000fe200078ec0ff */
[----:B------:R-:W-:Y:S01]  /*0490*/  IMAD.WIDE R24, R5, 0x4, R24 ;  /* 0x0000000405187825 */ /* 0x000fe200078e0218 */
[----:B------:R-:W-:Y:S01]  /*04a0*/  LEA.HI.X R29, R8, UR7, R9, 0x2, P0 ;  /* 0x00000007081d7c11 */ /* 0x000fe200080f1409 */
[----:B------:R4:W5:Y:S01]  /*04b0*/  LDG.E.EL R22, desc[UR4][R16.64] ;  /* 0x0000000410167981 */ /* 0x000962000c2e1900 */
[----:B------:R-:W-:Y:S01]  /*04c0*/  IADD3 R21, P1, R21, R28, RZ ;  /* 0x0000001c15157210 */ /* 0x000fe20007f3e0ff */
[----:B------:R-:W1:Y:S01]  /*04d0*/  LDC.64 R8, c[0x0][0x238] ;  /* 0x00008e00ff087b82 */ /* 0x000e620000000a00 */
[----:B------:R-:W-:Y:S01]  /*04e0*/  LEA.HI.X R11, R10, UR7, R11, 0x2, P2 ;  /* 0x000000070a0b7c11 */ /* 0x000fe200090f140b */
[----:B------:R-:W3:Y:S01]  /*04f0*/  LDG.E.EL R24, desc[UR4][R24.64] ;  /* 0x0000000418187981 */ /* 0x000ee2000c2e1900 */
[----:B--2---:R-:W-:-:S02]  /*0500*/  IADD3 R15, P0, R26, R27, RZ ;  /* 0x0000001b1a0f7210 */ /* 0x004fc40007f1e0ff */
[----:B----4-:R-:W-:-:S03]  /*0510*/  IADD3.X R17, RZ, R29, RZ, P1, !PT ;  /* 0x0000001dff117210 */ /* 0x010fc60000ffe4ff */
[----:B------:R-:W2:Y:S01]  /*0520*/  LDC.64 R26, c[0x0][0x248] ;  /* 0x00009200ff1a7b82 */ /* 0x000ea20000000a00 */
[----:B------:R-:W-:Y:S02]  /*0530*/  IADD3 R14, P1, R21, R18, RZ ;  /* 0x00000012150e7210 */ /* 0x000fe40007f3e0ff */
[----:B------:R-:W-:Y:S01]  /*0540*/  IADD3 R16, P4, R20, R21, RZ ;  /* 0x0000001514107210 */ /* 0x000fe20007f9e0ff */
[----:B------:R-:W-:Y:S01]  /*0550*/  IMAD.X R21, RZ, RZ, R11, P0 ;  /* 0x000000ffff157224 */ /* 0x000fe200000e060b */
[----:B------:R-:W-:Y:S02]  /*0560*/  IADD3 R18, P2, R15, R18, RZ ;  /* 0x000000120f127210 */ /* 0x000fe40007f5e0ff */
[----:B------:R-:W-:Y:S01]  /*0570*/  IADD3 R10, P3, R20, R19, RZ ;  /* 0x00000013140a7210 */ /* 0x000fe20007f7e0ff */
[----:B-1----:R-:W5:Y:S01]  /*0580*/  LDG.E R13, desc[UR4][R12.64] ;  /* 0x000000040c0d7981 */ /* 0x002f62000c1e1900 */
[----:B------:R-:W-:Y:S01]  /*0590*/  IADD3 R20, P5, R20, R15, RZ ;  /* 0x0000000f14147210 */ /* 0x000fe20007fbe0ff */
[--C-:B------:R-:W-:Y:S01]  /*05a0*/  IMAD.X R15, R17, 0x1, R3.reuse, P1 ;  /* 0x00000001110f7824 */ /* 0x100fe200008e0603 */
[----:B------:R-:W-:Y:S01]  /*05b0*/  IADD3.X R11, R4, R7, RZ, P3, !PT ;  /* 0x00000007040b7210 */ /* 0x000fe20001ffe4ff */
[----:B------:R-:W-:Y:S01]  /*05c0*/  IMAD.X R19, R21, 0x1, R3, P2 ;  /* 0x0000000115137824 */ /* 0x000fe200010e0603 */
[----:B------:R-:W-:-:S02]  /*05d0*/  IADD3.X R17, R4, R17, RZ, P4, !PT ;  /* 0x0000001104117210 */ /* 0x000fc400027fe4ff */
[----:B------:R-:W-:Y:S01]  /*05e0*/  IADD3.X R21, R4, R21, RZ, P5, !PT ;  /* 0x0000001504157210 */ /* 0x000fe20002ffe4ff */
[----:B------:R-:W-:-:S04]  /*05f0*/  IMAD.WIDE R14, R5, 0x4, R14 ;  /* 0x00000004050e7825 */ /* 0x000fc800078e020e */
[C---:B------:R-:W-:Y:S02]  /*0600*/  IMAD.WIDE R16, R5.reuse, 0x4, R16 ;  /* 0x0000000405107825 */ /* 0x040fe400078e0210 */
[----:B------:R-:W4:Y:S02]  /*0610*/  LDG.E.EL R14, desc[UR4][R14.64] ;  /* 0x000000040e0e7981 */ /* 0x000f24000c2e1900 */
[C---:B------:R-:W-:Y:S02]  /*0620*/  IMAD.WIDE R10, R5.reuse, 0x4, R10 ;  /* 0x00000004050a7825 */ /* 0x040fe400078e020a */
[----:B------:R-:W4:Y:S02]  /*0630*/  LDG.E.EL R16, desc[UR4][R16.64] ;  /* 0x0000000410107981 */ /* 0x000f24000c2e1900 */
[C---:B------:R-:W-:Y:S02]  /*0640*/  IMAD.WIDE R18, R5.reuse, 0x4, R18 ;  /* 0x0000000405127825 */ /* 0x040fe400078e0212 */
[----:B------:R-:W4:Y:S02]  /*0650*/  LDG.E.EL R10, desc[UR4][R10.64] ;  /* 0x000000040a0a7981 */ /* 0x000f24000c2e1900 */
[----:B------:R-:W-:-:S02]  /*0660*/  IMAD.WIDE R20, R5, 0x4, R20 ;  /* 0x0000000405147825 */ /* 0x000fc400078e0214 */
[----:B------:R-:W4:Y:S02]  /*0670*/  LDG.E.EL R18, desc[UR4][R18.64] ;  /* 0x0000000412127981 */ /* 0x000f24000c2e1900 */
[----:B0-----:R-:W-:Y:S02]  /*0680*/  IMAD.WIDE R4, R6, 0x4, R8 ;  /* 0x0000000406047825 */ /* 0x001fe400078e0208 */
[----:B------:R-:W4:Y:S04]  /*0690*/  LDG.E.EL R20, desc[UR4][R20.64] ;  /* 0x0000000414147981 */ /* 0x000f28000c2e1900 */
[----:B------:R-:W4:Y:S01]  /*06a0*/  LDG.E.EL.64 R4, desc[UR4][R4.64] ;  /* 0x0000000404047981 */ /* 0x000f22000c2e1b00 */
[----:B--2---:R-:W-:-:S05]  /*06b0*/  IMAD.WIDE R26, R2, 0x4, R26 ;  /* 0x00000004021a7825 */ /* 0x004fca00078e021a */
[----:B------:R-:W2:Y:S01]  /*06c0*/  LDG.E.EL R3, desc[UR4][R26.64] ;  /* 0x000000041a037981 */ /* 0x000ea2000c2e1900 */
[C---:B-----5:R-:W-:Y:S01]  /*06d0*/  FADD R7, R13.reuse, R22 ;  /* 0x000000160d077221 */ /* 0x060fe20000000000 */
[C---:B---3--:R-:W-:Y:S01]  /*06e0*/  FADD R9, R13.reuse, R24 ;  /* 0x000000180d097221 */ /* 0x048fe20000000000 */
[C---:B------:R-:W-:Y:S01]  /*06f0*/  FADD R2, R13.reuse, R23 ;  /* 0x000000170d027221 */ /* 0x040fe20000000000 */
[C---:B----4-:R-:W-:Y:S01]  /*0700*/  FADD R14, R13.reuse, R14 ;  /* 0x0000000e0d0e7221 */ /* 0x050fe20000000000 */
[C---:B------:R-:W-:Y:S01]  /*0710*/  FADD R16, R13.reuse, R16 ;  /* 0x000000100d107221 */ /* 0x040fe20000000000 */
[C---:B------:R-:W-:Y:S01]  /*0720*/  FADD R10, R13.reuse, R10 ;  /* 0x0000000a0d0a7221 */ /* 0x040fe20000000000 */
[----:B------:R-:W-:Y:S02]  /*0730*/  FADD R11, R13, R18 ;  /* 0x000000120d0b7221 */ /* 0x000fe40000000000 */
[----:B------:R-:W-:Y:S01]  /*0740*/  FADD R16, -R9, R16 ;  /* 0x0000001009107221 */ /* 0x000fe20000000100 */
[----:B------:R-:W-:Y:S01]  /*0750*/  FADD R13, R13, R20 ;  /* 0x000000140d0d7221 */ /* 0x000fe20000000000 */
[----:B------:R-:W-:Y:S01]  /*0760*/  FADD R6, -R7, R14 ;  /* 0x0000000e07067221 */ /* 0x000fe20000000100 */
[----:B------:R-:W-:-:S02]  /*0770*/  FADD R11, -R2, R11 ;  /* 0x0000000b020b7221 */ /* 0x000fc40000000100 */
[----:B------:R-:W-:Y:S01]  /*0780*/  FADD R13, -R10, R13 ;  /* 0x0000000d0a0d7221 */ /* 0x000fe20000000100 */
[C---:B------:R-:W-:Y:S01]  /*0790*/  FFMA R9, R4.reuse, R16, R9 ;  /* 0x0000001004097223 */ /* 0x040fe20000000009 */
[----:B------:R-:W-:Y:S01]  /*07a0*/  FFMA R6, R4, R6, R7 ;  /* 0x0000000604067223 */ /* 0x000fe20000000007 */
[C---:B------:R-:W-:Y:S01]  /*07b0*/  FFMA R7, R5.reuse, R11, R2 ;  /* 0x0000000b05077223 */ /* 0x040fe20000000002 */
[----:B------:R-:W-:Y:S02]  /*07c0*/  FFMA R4, R5, R13, R10 ;  /* 0x0000000d05047223 */ /* 0x000fe4000000000a */
[----:B------:R-:W-:Y:S01]  /*07d0*/  FADD R2, -R6, R9 ;  /* 0x0000000906027221 */ /* 0x000fe20000000100 */
[----:B------:R-:W0:Y:S01]  /*07e0*/  LDC.64 R10, c[0x0][0x250] ;  /* 0x00009400ff0a7b82 */ /* 0x000e220000000a00 */
[----:B------:R-:W-:Y:S02]  /*07f0*/  FADD R4, -R7, R4 ;  /* 0x0000000407047221 */ /* 0x000fe40000000100 */
[----:B--2---:R-:W-:-:S02]  /*0800*/  FFMA R5, R3, R2, R6 ;  /* 0x0000000203057223 */ /* 0x004fc40000000006 */
[----:B------:R-:W-:Y:S02]  /*0810*/  FFMA R8, R3, R4, R7 ;  /* 0x0000000403087223 */ /* 0x000fe40000000007 */
[----:B------:R-:W-:Y:S01]  /*0820*/  FADD R5, RZ, -R5 ;  /* 0x80000005ff057221 */ /* 0x000fe20000000000 */
[----:B------:R-:W1:Y:S01]  /*0830*/  LDC.64 R12, c[0x0][0x258] ;  /* 0x00009600ff0c7b82 */ /* 0x000e620000000a00 */
[----:B------:R-:W-:Y:S02]  /*0840*/  FADD R8, RZ, -R8 ;  /* 0x80000008ff087221 */ /* 0x000fe40000000000 */
[----:B------:R-:W-:Y:S02]  /*0850*/  FMUL R5, R5, 1.4426950216293334961 ;  /* 0x3fb8aa3b05057820 */ /* 0x000fe40000400000 */
[----:B------:R-:W-:-:S03]  /*0860*/  FMUL R14, R8, 1.4426950216293334961 ;  /* 0x3fb8aa3b080e7820 */ /* 0x000fc60000400000 */
[----:B------:R-:W-:Y:S02]  /*0870*/  FSETP.GEU.AND P0, PT, R5, -126, PT ;  /* 0xc2fc00000500780b */ /* 0x000fe40003f0e000 */
[----:B------:R-:W-:-:S11]  /*0880*/  FSETP.GEU.AND P1, PT, R14, -126, PT ;  /* 0xc2fc00000e00780b */ /* 0x000fd60003f2e000 */
[----:B------:R-:W-:Y:S02]  /*0890*/  @!P0 FMUL R5, R5, 0.5 ;  /* 0x3f00000005058820 */ /* 0x000fe40000400000 */
[----:B------:R-:W-:Y:S02]  /*08a0*/  @!P1 FMUL R14, R14, 0.5 ;  /* 0x3f0000000e0e9820 */ /* 0x000fe40000400000 */
[----:B------:R-:W2:Y:S08]  /*08b0*/  MUFU.EX2 R8, R5 ;  /* 0x0000000500087308 */ /* 0x000eb00000000800 */
[----:B------:R-:W3:Y:S01]  /*08c0*/  MUFU.EX2 R9, R14 ;  /* 0x0000000e00097308 */ /* 0x000ee20000000800 */
[----:B--2---:R-:W-:-:S04]  /*08d0*/  @!P0 FMUL R8, R8, R8 ;  /* 0x0000000808088220 */ /* 0x004fc80000400000 */
[----:B------:R-:W-:Y:S01]  /*08e0*/  FADD R15, R8, 1 ;  /* 0x3f800000080f7421 */ /* 0x000fe20000000000 */
[----:B---3--:R-:W-:-:S04]  /*08f0*/  @!P1 FMUL R9, R9, R9 ;  /* 0x0000000909099220 */ /* 0x008fc80000400000 */
[----:B------:R-:W-:Y:S01]  /*0900*/  FADD R16, R9, 1 ;  /* 0x3f80000009107421 */ /* 0x000fe20000000000 */
[----:B------:R-:W-:Y:S01]  /*0910*/  FSETP.GT.AND P0, PT, R15, 8.50705917302346158658e+37, PT ;  /* 0x7e8000000f00780b */ /* 0x000fe20003f04000 */
[----:B------:R-:W2:Y:S03]  /*0920*/  LDC.64 R8, c[0x0][0x260] ;  /* 0x00009800ff087b82 */ /* 0x000ea60000000a00 */
[----:B------:R-:W-:Y:S01]  /*0930*/  FSETP.GT.AND P1, PT, R16, 8.50705917302346158658e+37, PT ;  /* 0x7e8000001000780b */ /* 0x000fe20003f24000 */
[----:B------:R-:W-:-:S08]  /*0940*/  HFMA2.MMA R5, -RZ, RZ, 1.625, 0 ;  /* 0x3e800000ff057435 */ /* 0x000fd000000001ff */
[----:B------:R-:W-:-:S04]  /*0950*/  @P0 FMUL R15, R15, 0.25 ;  /* 0x3e8000000f0f0820 */ /* 0x000fc80000400000 */
[----:B------:R-:W-:Y:S02]  /*0960*/  @P1 FMUL R16, R16, 0.25 ;  /* 0x3e80000010101820 */ /* 0x000fe40000400000 */
[----:B------:R-:W3:Y:S08]  /*0970*/  MUFU.RCP R15, R15 ;  /* 0x0000000f000f7308 */ /* 0x000ef00000001000 */
[----:B------:R-:W4:Y:S01]  /*0980*/  MUFU.RCP R16, R16 ;  /* 0x0000001000107308 */ /* 0x000f220000001000 */
[----:B------:R-:W-:-:S02]  /*0990*/  FSEL R14, R5, 1, P0 ;  /* 0x3f800000050e7808 */ /* 0x000fc40000000000 */
[----:B------:R-:W-:Y:S01]  /*09a0*/  FSEL R5, R5, 1, P1 ;  /* 0x3f80000005057808 */ /* 0x000fe20000800000 */
[----:B0-----:R-:W-:-:S04]  /*09b0*/  IMAD.WIDE R10, R0, 0x4, R10 ;  /* 0x00000004000a7825 */ /* 0x001fc800078e020a */
[C---:B------:R-:W-:Y:S01]  /*09c0*/  FMUL R2, R3.reuse, R2 ;  /* 0x0000000203027220 */ /* 0x040fe20000400000 */
[----:B------:R-:W-:Y:S01]  /*09d0*/  FMUL R3, R3, R4 ;  /* 0x0000000403037220 */ /* 0x000fe20000400000 */
[----:B---3--:R-:W-:Y:S01]  /*09e0*/  FMUL R14, R15, R14 ;  /* 0x0000000e0f0e7220 */ /* 0x008fe20000400000 */
[C---:B-1----:R-:W-:Y:S01]  /*09f0*/  IMAD.WIDE R12, R0.reuse, 0x4, R12 ;  /* 0x00000004000c7825 */ /* 0x042fe200078e020c */
[----:B------:R-:W-:Y:S03]  /*0a00*/  STG.E.64 desc[UR4][R10.64], R6 ;  /* 0x000000060a007986 */ /* 0x000fe6000c101b04 */
[----:B--2---:R-:W-:-:S04]  /*0a10*/  IMAD.WIDE R8, R0, 0x4, R8 ;  /* 0x0000000400087825 */ /* 0x004fc800078e0208 */
[----:B----4-:R-:W-:Y:S01]  /*0a20*/  FMUL R15, R16, R5 ;  /* 0x00000005100f7220 */ /* 0x010fe20000400000 */
[----:B------:R-:W-:Y:S04]  /*0a30*/  STG.E.64 desc[UR4][R12.64], R2 ;  /* 0x000000020c007986 */ /* 0x000fe8000c101b04 */
[----:B------:R-:W-:Y:S01]  /*0a40*/  STG.E.64 desc[UR4][R8.64], R14 ;  /* 0x0000000e08007986 */ /* 0x000fe2000c101b04 */
[----:B------:R-:W-:Y:S05]  /*0a50*/  EXIT ;  /* 0x000000000000794d */ /* 0x000fea0003800000 */
.L_x_0:
[----:B------:R-:W-:-:S00]  /*0a60*/  BRA `(.L_x_0) ;  /* 0xfffffffc00fc7947 */ /* 0x000fc0000383ffff */
[----:B------:R-:W-:-:S00]  /*0a70*/  NOP ;  /* 0x0000000000007918 */ /* 0x000fc00000000000 */
        /* <DEDUP_REMOVED lines=8> */
.L_x_1:


//--------------------- .nv.constant0.triton_poi_fused__unsafe_index_add_convolution_mul_sigmoid_sub_67 --------------------------
	.section	.nv.constant0.triton_poi_fused__unsafe_index_add_convolution_mul_sigmoid_sub_67,"a",@progbits
	.sectionflags	@""
	.align	4
.nv.constant0.triton_poi_fused__unsafe_index_add_convolution_mul_sigmoid_sub_67:
	.zero		620
